//
// Generated by NVIDIA NVVM Compiler
//
// Compiler Build ID: CL-36424714
// Cuda compilation tools, release 13.0, V13.0.88
// Based on NVVM 20.0.0
//

.version 9.0
.target sm_100
.address_size 64

	// .globl	_Z12init_vectorsPfS_i

.visible .entry _Z12init_vectorsPfS_i(
	.param .u64 .ptr .align 1 _Z12init_vectorsPfS_i_param_0,
	.param .u64 .ptr .align 1 _Z12init_vectorsPfS_i_param_1,
	.param .u32 _Z12init_vectorsPfS_i_param_2
)
{
	.reg .pred 	%p<2>;
	.reg .b32 	%r<6>;
	.reg .b32 	%f<3>;
	.reg .b64 	%rd<8>;

	ld.param.u64 	%rd1, [_Z12init_vectorsPfS_i_param_0];
	ld.param.u64 	%rd2, [_Z12init_vectorsPfS_i_param_1];
	ld.param.u32 	%r2, [_Z12init_vectorsPfS_i_param_2];
	mov.u32 	%r3, %ctaid.x;
	mov.u32 	%r4, %ntid.x;
	mov.u32 	%r5, %tid.x;
	mad.lo.s32 	%r1, %r3, %r4, %r5;
	setp.ge.s32 	%p1, %r1, %r2;
	@%p1 bra 	$L__BB0_2;
	cvta.to.global.u64 	%rd3, %rd1;
	cvta.to.global.u64 	%rd4, %rd2;
	cvt.rn.f32.s32 	%f1, %r1;
	mul.wide.s32 	%rd5, %r1, 4;
	add.s64 	%rd6, %rd3, %rd5;
	st.global.f32 	[%rd6], %f1;
	add.f32 	%f2, %f1, %f1;
	add.s64 	%rd7, %rd4, %rd5;
	st.global.f32 	[%rd7], %f2;
$L__BB0_2:
	ret;

}
	// .globl	_Z10vector_addPKfS0_Pfi
.visible .entry _Z10vector_addPKfS0_Pfi(
	.param .u64 .ptr .align 1 _Z10vector_addPKfS0_Pfi_param_0,
	.param .u64 .ptr .align 1 _Z10vector_addPKfS0_Pfi_param_1,
	.param .u64 .ptr .align 1 _Z10vector_addPKfS0_Pfi_param_2,
	.param .u32 _Z10vector_addPKfS0_Pfi_param_3
)
{
	.reg .pred 	%p<2>;
	.reg .b32 	%r<6>;
	.reg .b32 	%f<4>;
	.reg .b64 	%rd<11>;

	ld.param.u64 	%rd1, [_Z10vector_addPKfS0_Pfi_param_0];
	ld.param.u64 	%rd2, [_Z10vector_addPKfS0_Pfi_param_1];
	ld.param.u64 	%rd3, [_Z10vector_addPKfS0_Pfi_param_2];
	ld.param.u32 	%r2, [_Z10vector_addPKfS0_Pfi_param_3];
	mov.u32 	%r3, %ctaid.x;
	mov.u32 	%r4, %ntid.x;
	mov.u32 	%r5, %tid.x;
	mad.lo.s32 	%r1, %r3, %r4, %r5;
	setp.ge.s32 	%p1, %r1, %r2;
	@%p1 bra 	$L__BB1_2;
	cvta.to.global.u64 	%rd4, %rd1;
	cvta.to.global.u64 	%rd5, %rd2;
	cvta.to.global.u64 	%rd6, %rd3;
	mul.wide.s32 	%rd7, %r1, 4;
	add.s64 	%rd8, %rd4, %rd7;
	ld.global.f32 	%f1, [%rd8];
	add.s64 	%rd9, %rd5, %rd7;
	ld.global.f32 	%f2, [%rd9];
	add.f32 	%f3, %f1, %f2;
	add.s64 	%rd10, %rd6, %rd7;
	st.global.f32 	[%rd10], %f3;
$L__BB1_2:
	ret;

}


// ===== COMPILED SASS (sm_100) =====

	.target	sm_100

	.elftype	@"ET_EXEC"


//--------------------- .note.nv.tkinfo           --------------------------
	.section	.note.nv.tkinfo,"",@"SHT_NOTE"
	.sectionflags	@"SHF_NOTE_NV_TKINFO"
	.tkinfo
        /*0018*/ 	.word	0x00000002
        /*0030*/ 	.string	""
        /*0030*/ 	.string	"ptxas"
        /*0030*/ 	.string	"Cuda compilation tools, release 13.0, V13.0.88"
        /*0030*/ 	.string	"Build cuda_13.0.r13.0/compiler.36424714_0"
        /*0030*/ 	.string	"-arch sm_100 -m 64 "



//--------------------- .note.nv.cuinfo           --------------------------
	.section	.note.nv.cuinfo,"",@"SHT_NOTE"
	.sectionflags	@"SHF_NOTE_NV_CUINFO"
        /*0018*/ 	.short	0x0002
        /*001a*/ 	.short	0x0064
        /*001c*/ 	.short	0x0082
	.zero		2


//--------------------- .nv.info                  --------------------------
	.section	.nv.info,"",@"SHT_CUDA_INFO"
	.align	4


	//----- nvinfo : EIATTR_REGCOUNT
	.align		4
        /*0000*/ 	.byte	0x04, 0x2f
        /*0002*/ 	.short	(.L_1 - .L_0)
	.align		4
.L_0:
        /*0004*/ 	.word	index@(_Z12init_vectorsPfS_i)
        /*0008*/ 	.word	0x0000000c


	//----- nvinfo : EIATTR_FRAME_SIZE
	.align		4
.L_1:
        /*000c*/ 	.byte	0x04, 0x11
        /*000e*/ 	.short	(.L_3 - .L_2)
	.align		4
.L_2:
        /*0010*/ 	.word	index@(_Z12init_vectorsPfS_i)
        /*0014*/ 	.word	0x00000000


	//----- nvinfo : EIATTR_REGCOUNT
	.align		4
.L_3:
        /*0018*/ 	.byte	0x04, 0x2f
        /*001a*/ 	.short	(.L_5 - .L_4)
	.align		4
.L_4:
        /*001c*/ 	.word	index@(_Z10vector_addPKfS0_Pfi)
        /*0020*/ 	.word	0x0000000c


	//----- nvinfo : EIATTR_FRAME_SIZE
	.align		4
.L_5:
        /*0024*/ 	.byte	0x04, 0x11
        /*0026*/ 	.short	(.L_7 - .L_6)
	.align		4
.L_6:
        /*0028*/ 	.word	index@(_Z10vector_addPKfS0_Pfi)
        /*002c*/ 	.word	0x00000000


	//----- nvinfo : EIATTR_MIN_STACK_SIZE
	.align		4
.L_7:
        /*0030*/ 	.byte	0x04, 0x12
        /*0032*/ 	.short	(.L_9 - .L_8)
	.align		4
.L_8:
        /*0034*/ 	.word	index@(_Z10vector_addPKfS0_Pfi)
        /*0038*/ 	.word	0x00000000


	//----- nvinfo : EIATTR_MIN_STACK_SIZE
	.align		4
.L_9:
        /*003c*/ 	.byte	0x04, 0x12
        /*003e*/ 	.short	(.L_11 - .L_10)
	.align		4
.L_10:
        /*0040*/ 	.word	index@(_Z12init_vectorsPfS_i)
        /*0044*/ 	.word	0x00000000
.L_11:


//--------------------- .nv.compat                --------------------------
	.section	.nv.compat,"",@"SHT_CUDA_COMPAT_INFO"
	.align	4
        /*0000*/ 	.byte	0x02, 0x09, 0x00, 0x00, 0x02, 0x02, 0x01, 0x00, 0x02, 0x05, 0x05, 0x00, 0x03, 0x07, 0x01, 0x01
        /*0010*/ 	.byte	0x02, 0x03, 0x00, 0x00, 0x02, 0x06, 0x01, 0x00, 0x04, 0x0b, 0x08, 0x00, 0x09, 0x00, 0x00, 0x00
        /*0020*/ 	.byte	0x00, 0x00, 0x00, 0x00


//--------------------- .nv.info._Z10vector_addPKfS0_Pfi --------------------------
	.section	.nv.info._Z10vector_addPKfS0_Pfi,"",@"SHT_CUDA_INFO"
	.sectionflags	@""
	.align	4


	//----- nvinfo : EIATTR_CUDA_API_VERSION
	.align		4
        /*0000*/ 	.byte	0x04, 0x37
        /*0002*/ 	.short	(.L_13 - .L_12)
.L_12:
        /*0004*/ 	.word	0x00000082


	//----- nvinfo : EIATTR_KPARAM_INFO
	.align		4
.L_13:
        /*0008*/ 	.byte	0x04, 0x17
        /*000a*/ 	.short	(.L_15 - .L_14)
.L_14:
        /*000c*/ 	.word	0x00000000
        /*0010*/ 	.short	0x0003
        /*0012*/ 	.short	0x0018
        /*0014*/ 	.byte	0x00, 0xf0, 0x11, 0x00


	//----- nvinfo : EIATTR_KPARAM_INFO
	.align		4
.L_15:
        /*0018*/ 	.byte	0x04, 0x17
        /*001a*/ 	.short	(.L_17 - .L_16)
.L_16:
        /*001c*/ 	.word	0x00000000
        /*0020*/ 	.short	0x0002
        /*0022*/ 	.short	0x0010
        /*0024*/ 	.byte	0x00, 0xf5, 0x21, 0x00


	//----- nvinfo : EIATTR_KPARAM_INFO
	.align		4
.L_17:
        /*0028*/ 	.byte	0x04, 0x17
        /*002a*/ 	.short	(.L_19 - .L_18)
.L_18:
        /*002c*/ 	.word	0x00000000
        /*0030*/ 	.short	0x0001
        /*0032*/ 	.short	0x0008
        /*0034*/ 	.byte	0x00, 0xf5, 0x21, 0x00


	//----- nvinfo : EIATTR_KPARAM_INFO
	.align		4
.L_19:
        /*0038*/ 	.byte	0x04, 0x17
        /*003a*/ 	.short	(.L_21 - .L_20)
.L_20:
        /*003c*/ 	.word	0x00000000
        /*0040*/ 	.short	0x0000
        /*0042*/ 	.short	0x0000
        /*0044*/ 	.byte	0x00, 0xf5, 0x21, 0x00


	//----- nvinfo : EIATTR_SPARSE_MMA_MASK
	.align		4
.L_21:
        /*0048*/ 	.byte	0x03, 0x50
        /*004a*/ 	.short	0x0000


	//----- nvinfo : EIATTR_MAXREG_COUNT
	.align		4
        /*004c*/ 	.byte	0x03, 0x1b
        /*004e*/ 	.short	0x00ff


	//----- nvinfo : EIATTR_MERCURY_ISA_VERSION
	.align		4
        /*0050*/ 	.byte	0x03, 0x5f
        /*0052*/ 	.short	0x0101


	//----- nvinfo : EIATTR_VRC_CTA_INIT_COUNT
	.align		4
        /*0054*/ 	.byte	0x02, 0x4a
	.zero		1
	.zero		1


	//----- nvinfo : EIATTR_EXIT_INSTR_OFFSETS
	.align		4
        /*0058*/ 	.byte	0x04, 0x1c
        /*005a*/ 	.short	(.L_23 - .L_22)


	//   ....[0]....
.L_22:
        /*005c*/ 	.word	0x00000070


	//   ....[1]....
        /*0060*/ 	.word	0x00000130


	//----- nvinfo : EIATTR_CBANK_PARAM_SIZE
	.align		4
.L_23:
        /*0064*/ 	.byte	0x03, 0x19
        /*0066*/ 	.short	0x001c


	//----- nvinfo : EIATTR_PARAM_CBANK
	.align		4
        /*0068*/ 	.byte	0x04, 0x0a
        /*006a*/ 	.short	(.L_25 - .L_24)
	.align		4
.L_24:
        /*006c*/ 	.word	index@(.nv.constant0._Z10vector_addPKfS0_Pfi)
        /*0070*/ 	.short	0x0380
        /*0072*/ 	.short	0x001c


	//----- nvinfo : EIATTR_SW_WAR
	.align		4
.L_25:
        /*0074*/ 	.byte	0x04, 0x36
        /*0076*/ 	.short	(.L_27 - .L_26)
.L_26:
        /*0078*/ 	.word	0x00000008
.L_27:


//--------------------- .nv.info._Z12init_vectorsPfS_i --------------------------
	.section	.nv.info._Z12init_vectorsPfS_i,"",@"SHT_CUDA_INFO"
	.sectionflags	@""
	.align	4


	//----- nvinfo : EIATTR_CUDA_API_VERSION
	.align		4
        /*0000*/ 	.byte	0x04, 0x37
        /*0002*/ 	.short	(.L_29 - .L_28)
.L_28:
        /*0004*/ 	.word	0x00000082


	//----- nvinfo : EIATTR_KPARAM_INFO
	.align		4
.L_29:
        /*0008*/ 	.byte	0x04, 0x17
        /*000a*/ 	.short	(.L_31 - .L_30)
.L_30:
        /*000c*/ 	.word	0x00000000
        /*0010*/ 	.short	0x0002
        /*0012*/ 	.short	0x0010
        /*0014*/ 	.byte	0x00, 0xf0, 0x11, 0x00


	//----- nvinfo : EIATTR_KPARAM_INFO
	.align		4
.L_31:
        /*0018*/ 	.byte	0x04, 0x17
        /*001a*/ 	.short	(.L_33 - .L_32)
.L_32:
        /*001c*/ 	.word	0x00000000
        /*0020*/ 	.short	0x0001
        /*0022*/ 	.short	0x0008
        /*0024*/ 	.byte	0x00, 0xf5, 0x21, 0x00


	//----- nvinfo : EIATTR_KPARAM_INFO
	.align		4
.L_33:
        /*0028*/ 	.byte	0x04, 0x17
        /*002a*/ 	.short	(.L_35 - .L_34)
.L_34:
        /*002c*/ 	.word	0x00000000
        /*0030*/ 	.short	0x0000
        /*0032*/ 	.short	0x0000
        /*0034*/ 	.byte	0x00, 0xf5, 0x21, 0x00


	//----- nvinfo : EIATTR_SPARSE_MMA_MASK
	.align		4
.L_35:
        /*0038*/ 	.byte	0x03, 0x50
        /*003a*/ 	.short	0x0000


	//----- nvinfo : EIATTR_MAXREG_COUNT
	.align		4
        /*003c*/ 	.byte	0x03, 0x1b
        /*003e*/ 	.short	0x00ff


	//----- nvinfo : EIATTR_MERCURY_ISA_VERSION
	.align		4
        /*0040*/ 	.byte	0x03, 0x5f
        /*0042*/ 	.short	0x0101


	//----- nvinfo : EIATTR_VRC_CTA_INIT_COUNT
	.align		4
        /*0044*/ 	.byte	0x02, 0x4a
	.zero		1
	.zero		1


	//----- nvinfo : EIATTR_EXIT_INSTR_OFFSETS
	.align		4
        /*0048*/ 	.byte	0x04, 0x1c
        /*004a*/ 	.short	(.L_37 - .L_36)


	//   ....[0]....
.L_36:
        /*004c*/ 	.word	0x00000070


	//   ....[1]....
        /*0050*/ 	.word	0x00000110


	//----- nvinfo : EIATTR_CBANK_PARAM_SIZE
	.align		4
.L_37:
        /*0054*/ 	.byte	0x03, 0x19
        /*0056*/ 	.short	0x0014


	//----- nvinfo : EIATTR_PARAM_CBANK
	.align		4
        /*0058*/ 	.byte	0x04, 0x0a
        /*005a*/ 	.short	(.L_39 - .L_38)
	.align		4
.L_38:
        /*005c*/ 	.word	index@(.nv.constant0._Z12init_vectorsPfS_i)
        /*0060*/ 	.short	0x0380
        /*0062*/ 	.short	0x0014


	//----- nvinfo : EIATTR_SW_WAR
	.align		4
.L_39:
        /*0064*/ 	.byte	0x04, 0x36
        /*0066*/ 	.short	(.L_41 - .L_40)
.L_40:
        /*0068*/ 	.word	0x00000008
.L_41:


//--------------------- .nv.callgraph             --------------------------
	.section	.nv.callgraph,"",@"SHT_CUDA_CALLGRAPH"
	.align	4
	.sectionentsize	8
	.align		4
        /*0000*/ 	.word	0x00000000
	.align		4
        /*0004*/ 	.word	0xffffffff
	.align		4
        /*0008*/ 	.word	0x00000000
	.align		4
        /*000c*/ 	.word	0xfffffffe
	.align		4
        /*0010*/ 	.word	0x00000000
	.align		4
        /*0014*/ 	.word	0xfffffffd
	.align		4
        /*0018*/ 	.word	0x00000000
	.align		4
        /*001c*/ 	.word	0xfffffffc


//--------------------- .text._Z10vector_addPKfS0_Pfi --------------------------
	.section	.text._Z10vector_addPKfS0_Pfi,"ax",@progbits
	.align	128
        .global         _Z10vector_addPKfS0_Pfi
        .type           _Z10vector_addPKfS0_Pfi,@function
        .size           _Z10vector_addPKfS0_Pfi,(.L_x_2 - _Z10vector_addPKfS0_Pfi)
        .other          _Z10vector_addPKfS0_Pfi,@"STO_CUDA_ENTRY STV_DEFAULT"
_Z10vector_addPKfS0_Pfi:
.text._Z10vector_addPKfS0_Pfi:
[----:B------:R-:W-:Y:S01]  /*0000*/  LDC R1, c[0x0][0x37c] ;  /* 0x0000df00ff017b82 */ /* 0x000fe20000000800 */
[----:B------:R-:W0:Y:S07]  /*0010*/  S2R R0, SR_TID.X ;  /* 0x0000000000007919 */ /* 0x000e2e0000002100 */
[----:B------:R-:W0:Y:S01]  /*0020*/  S2UR UR4, SR_CTAID.X ;  /* 0x00000000000479c3 */ /* 0x000e220000002500 */
[----:B------:R-:W1:Y:S07]  /*0030*/  LDCU UR5, c[0x0][0x398] ;  /* 0x00007300ff0577ac */ /* 0x000e6e0008000800 */
[----:B------:R-:W0:Y:S02]  /*0040*/  LDC R9, c[0x0][0x360] ;  /* 0x0000d800ff097b82 */ /* 0x000e240000000800 */
[----:B0-----:R-:W-:-:S05]  /*0050*/  IMAD R9, R9, UR4, R0 ;  /* 0x0000000409097c24 */ /* 0x001fca000f8e0200 */
[----:B-1----:R-:W-:-:S13]  /*0060*/  ISETP.GE.AND P0, PT, R9, UR5, PT ;  /* 0x0000000509007c0c */ /* 0x002fda000bf06270 */
[----:B------:R-:W-:Y:S05]  /*0070*/  @P0 EXIT ;  /* 0x000000000000094d */ /* 0x000fea0003800000 */
[----:B------:R-:W0:Y:S01]  /*0080*/  LDC.64 R2, c[0x0][0x380] ;  /* 0x0000e000ff027b82 */ /* 0x000e220000000a00 */
[----:B------:R-:W1:Y:S07]  /*0090*/  LDCU.64 UR4, c[0x0][0x358] ;  /* 0x00006b00ff0477ac */ /* 0x000e6e0008000a00 */
[----:B------:R-:W2:Y:S08]  /*00a0*/  LDC.64 R4, c[0x0][0x388] ;  /* 0x0000e200ff047b82 */ /* 0x000eb00000000a00 */
[----:B------:R-:W3:Y:S01]  /*00b0*/  LDC.64 R6, c[0x0][0x390] ;  /* 0x0000e400ff067b82 */ /* 0x000ee20000000a00 */
[----:B0-----:R-:W-:-:S06]  /*00c0*/  IMAD.WIDE R2, R9, 0x4, R2 ;  /* 0x0000000409027825 */ /* 0x001fcc00078e0202 */
[----:B-1----:R-:W4:Y:S01]  /*00d0*/  LDG.E R2, desc[UR4][R2.64] ;  /* 0x0000000402027981 */ /* 0x002f22000c1e1900 */
[----:B--2---:R-:W-:-:S06]  /*00e0*/  IMAD.WIDE R4, R9, 0x4, R4 ;  /* 0x0000000409047825 */ /* 0x004fcc00078e0204 */
[----:B------:R-:W4:Y:S01]  /*00f0*/  LDG.E R5, desc[UR4][R4.64] ;  /* 0x0000000404057981 */ /* 0x000f22000c1e1900 */
[----:B---3--:R-:W-:-:S04]  /*0100*/  IMAD.WIDE R6, R9, 0x4, R6 ;  /* 0x0000000409067825 */ /* 0x008fc800078e0206 */
[----:B----4-:R-:W-:-:S05]  /*0110*/  FADD R9, R2, R5 ;  /* 0x0000000502097221 */ /* 0x010fca0000000000 */
[----:B------:R-:W-:Y:S01]  /*0120*/  STG.E desc[UR4][R6.64], R9 ;  /* 0x0000000906007986 */ /* 0x000fe2000c101904 */
[----:B------:R-:W-:Y:S05]  /*0130*/  EXIT ;  /* 0x000000000000794d */ /* 0x000fea0003800000 */
.L_x_0:
[----:B------:R-:W-:-:S00]  /*0140*/  BRA `(.L_x_0) ;  /* 0xfffffffc00fc7947 */ /* 0x000fc0000383ffff */
[----:B------:R-:W-:-:S00]  /*0150*/  NOP ;  /* 0x0000000000007918 */ /* 0x000fc00000000000 */
        /* <DEDUP_REMOVED lines=10> */
.L_x_2:


//--------------------- .text._Z12init_vectorsPfS_i --------------------------
	.section	.text._Z12init_vectorsPfS_i,"ax",@progbits
	.align	128
        .global         _Z12init_vectorsPfS_i
        .type           _Z12init_vectorsPfS_i,@function
        .size           _Z12init_vectorsPfS_i,(.L_x_3 - _Z12init_vectorsPfS_i)
        .other          _Z12init_vectorsPfS_i,@"STO_CUDA_ENTRY STV_DEFAULT"
_Z12init_vectorsPfS_i:
.text._Z12init_vectorsPfS_i:
        /* <DEDUP_REMOVED lines=9> */
[----:B------:R-:W1:Y:S01]  /*0090*/  LDCU.64 UR4, c[0x0][0x358] ;  /* 0x00006b00ff0477ac */ /* 0x000e620008000a00 */
[----:B------:R-:W-:-:S06]  /*00a0*/  I2FP.F32.S32 R9, R7 ;  /* 0x0000000700097245 */ /* 0x000fcc0000201400 */
[----:B------:R-:W2:Y:S01]  /*00b0*/  LDC.64 R4, c[0x0][0x388] ;  /* 0x0000e200ff047b82 */ /* 0x000ea20000000a00 */
[----:B0-----:R-:W-:-:S05]  /*00c0*/  IMAD.WIDE R2, R7, 0x4, R2 ;  /* 0x0000000407027825 */ /* 0x001fca00078e0202 */
[----:B-1----:R-:W-:Y:S01]  /*00d0*/  STG.E desc[UR4][R2.64], R9 ;  /* 0x0000000902007986 */ /* 0x002fe2000c101904 */
[----:B--2---:R-:W-:-:S04]  /*00e0*/  IMAD.WIDE R4, R7, 0x4, R4 ;  /* 0x0000000407047825 */ /* 0x004fc800078e0204 */
[----:B------:R-:W-:-:S05]  /*00f0*/  FADD R7, R9, R9 ;  /* 0x0000000909077221 */ /* 0x000fca0000000000 */
[----:B------:R-:W-:Y:S01]  /*0100*/  STG.E desc[UR4][R4.64], R7 ;  /* 0x0000000704007986 */ /* 0x000fe2000c101904 */
[----:B------:R-:W-:Y:S05]  /*0110*/  EXIT ;  /* 0x000000000000794d */ /* 0x000fea0003800000 */
.L_x_1:
        /* <DEDUP_REMOVED lines=14> */
.L_x_3:


//--------------------- .nv.shared.reserved.0     --------------------------
	.section	.nv.shared.reserved.0,"aw",@nobits
	.weak		__nv_reservedSMEM_offset_0_alias
	.size		__nv_reservedSMEM_offset_0_alias, 0, 64
	.other		__nv_reservedSMEM_offset_0_alias,@"STO_CUDA_RESERVED_SHARED STV_DEFAULT"
__nv_reservedSMEM_offset_0_alias:
	.zero		0
	.zero		64


//--------------------- .nv.constant0._Z10vector_addPKfS0_Pfi --------------------------
	.section	.nv.constant0._Z10vector_addPKfS0_Pfi,"a",@progbits
	.sectionflags	@""
	.align	4
.nv.constant0._Z10vector_addPKfS0_Pfi:
	.zero		924


//--------------------- .nv.constant0._Z12init_vectorsPfS_i --------------------------
	.section	.nv.constant0._Z12init_vectorsPfS_i,"a",@progbits
	.sectionflags	@""
	.align	4
.nv.constant0._Z12init_vectorsPfS_i:
	.zero		916


//--------------------- SYMBOLS --------------------------

	.type		.nv.reservedSmem.offset0,@object
	.size		.nv.reservedSmem.offset0,0x4
